	.headerflags	@"EF_CUDA_TEXMODE_UNIFIED EF_CUDA_64BIT_ADDRESS EF_CUDA_ACCELERATORS EF_CUDA_SM90 EF_CUDA_VIRTUAL_SM(EF_CUDA_SM90)"
	.elftype	@"ET_EXEC"


//--------------------- .nv.info                  --------------------------
	.section	.nv.info,"",@"SHT_CUDA_INFO"
	.align	4


	//----- nvinfo : EIATTR_REGCOUNT
	.align		4
        /*0000*/ 	.byte	0x04, 0x2f
        /*0002*/ 	.short	(.L_1 - .L_0)
	.align		4
.L_0:
        /*0004*/ 	.word	index@(triton_poi_fused_addmm_leaky_relu_0)
        /*0008*/ 	.word	0x0000000c


	//----- nvinfo : EIATTR_MIN_STACK_SIZE
	.align		4
.L_1:
        /*000c*/ 	.byte	0x04, 0x12
        /*000e*/ 	.short	(.L_3 - .L_2)
	.align		4
.L_2:
        /*0010*/ 	.word	index@(triton_poi_fused_addmm_leaky_relu_0)
        /*0014*/ 	.word	0x00000000


	//----- nvinfo : EIATTR_FRAME_SIZE
	.align		4
.L_3:
        /*0018*/ 	.byte	0x04, 0x11
        /*001a*/ 	.short	(.L_5 - .L_4)
	.align		4
.L_4:
        /*001c*/ 	.word	index@(triton_poi_fused_addmm_leaky_relu_0)
        /*0020*/ 	.word	0x00000000


	//----- nvinfo : EIATTR_MIN_STACK_SIZE
	.align		4
.L_5:
        /*0024*/ 	.byte	0x04, 0x12
        /*0026*/ 	.short	(.L_7 - .L_6)
	.align		4
.L_6:
        /*0028*/ 	.word	index@(triton_poi_fused_addmm_leaky_relu_0)
        /*002c*/ 	.word	0x00000000
.L_7:


//--------------------- .nv.info.triton_poi_fused_addmm_leaky_relu_0 --------------------------
	.section	.nv.info.triton_poi_fused_addmm_leaky_relu_0,"",@"SHT_CUDA_INFO"
	.sectionflags	@""
	.align	4


	//----- nvinfo : EIATTR_CUDA_API_VERSION
	.align		4
        /*0000*/ 	.byte	0x04, 0x37
        /*0002*/ 	.short	(.L_9 - .L_8)
.L_8:
        /*0004*/ 	.word	0x0000007c


	//----- nvinfo : EIATTR_KPARAM_INFO
	.align		4
.L_9:
        /*0008*/ 	.byte	0x04, 0x17
        /*000a*/ 	.short	(.L_11 - .L_10)
.L_10:
        /*000c*/ 	.word	0x00000000
        /*0010*/ 	.short	0x0002
        /*0012*/ 	.short	0x0010
        /*0014*/ 	.byte	0x00, 0xf0, 0x11, 0x00


	//----- nvinfo : EIATTR_KPARAM_INFO
	.align		4
.L_11:
        /*0018*/ 	.byte	0x04, 0x17
        /*001a*/ 	.short	(.L_13 - .L_12)
.L_12:
        /*001c*/ 	.word	0x00000000
        /*0020*/ 	.short	0x0001
        /*0022*/ 	.short	0x0008
        /*0024*/ 	.byte	0x00, 0xf4, 0x21, 0x00


	//----- nvinfo : EIATTR_KPARAM_INFO
	.align		4
.L_13:
        /*0028*/ 	.byte	0x04, 0x17
        /*002a*/ 	.short	(.L_15 - .L_14)
.L_14:
        /*002c*/ 	.word	0x00000000
        /*0030*/ 	.short	0x0000
        /*0032*/ 	.short	0x0000
        /*0034*/ 	.byte	0x00, 0xf4, 0x21, 0x00


	//----- nvinfo : EIATTR_SPARSE_MMA_MASK
	.align		4
.L_15:
        /*0038*/ 	.byte	0x03, 0x50
        /*003a*/ 	.short	0x0000


	//----- nvinfo : EIATTR_MAXREG_COUNT
	.align		4
        /*003c*/ 	.byte	0x03, 0x1b
        /*003e*/ 	.short	0x00ff


	//----- nvinfo : EIATTR_EXIT_INSTR_OFFSETS
	.align		4
        /*0040*/ 	.byte	0x04, 0x1c
        /*0042*/ 	.short	(.L_17 - .L_16)


	//   ....[0]....
.L_16:
        /*0044*/ 	.word	0x00000190


	//   ....[1]....
        /*0048*/ 	.word	0x000001b0


	//----- nvinfo : EIATTR_REQNTID
	.align		4
.L_17:
        /*004c*/ 	.byte	0x04, 0x10
        /*004e*/ 	.short	(.L_19 - .L_18)
.L_18:
        /*0050*/ 	.word	0x00000020
        /*0054*/ 	.word	0x00000001
        /*0058*/ 	.word	0x00000001


	//----- nvinfo : EIATTR_CBANK_PARAM_SIZE
	.align		4
.L_19:
        /*005c*/ 	.byte	0x03, 0x19
        /*005e*/ 	.short	0x0014


	//----- nvinfo : EIATTR_PARAM_CBANK
	.align		4
        /*0060*/ 	.byte	0x04, 0x0a
        /*0062*/ 	.short	(.L_21 - .L_20)
	.align		4
.L_20:
        /*0064*/ 	.word	index@(.nv.constant0.triton_poi_fused_addmm_leaky_relu_0)
        /*0068*/ 	.short	0x0210
        /*006a*/ 	.short	0x0014


	//----- nvinfo : EIATTR_SW_WAR
	.align		4
.L_21:
        /*006c*/ 	.byte	0x04, 0x36
        /*006e*/ 	.short	(.L_23 - .L_22)
.L_22:
        /*0070*/ 	.word	0x00000008
.L_23:


//--------------------- .nv.callgraph             --------------------------
	.section	.nv.callgraph,"",@"SHT_CUDA_CALLGRAPH"
	.align	4
	.sectionentsize	8
	.align		4
        /*0000*/ 	.word	0x00000000
	.align		4
        /*0004*/ 	.word	0xffffffff
	.align		4
        /*0008*/ 	.word	0x00000000
	.align		4
        /*000c*/ 	.word	0xfffffffe
	.align		4
        /*0010*/ 	.word	0x00000000
	.align		4
        /*0014*/ 	.word	0xfffffffd
	.align		4
        /*0018*/ 	.word	0x00000000
	.align		4
        /*001c*/ 	.word	0xfffffffc


//--------------------- .text.triton_poi_fused_addmm_leaky_relu_0 --------------------------
	.section	.text.triton_poi_fused_addmm_leaky_relu_0,"ax",@progbits
	.align	128
        .global         triton_poi_fused_addmm_leaky_relu_0
        .type           triton_poi_fused_addmm_leaky_relu_0,@function
        .size           triton_poi_fused_addmm_leaky_relu_0,(.L_x_1 - triton_poi_fused_addmm_leaky_relu_0)
        .other          triton_poi_fused_addmm_leaky_relu_0,@"STO_CUDA_ENTRY STV_DEFAULT"
triton_poi_fused_addmm_leaky_relu_0:
.text.triton_poi_fused_addmm_leaky_relu_0:
[----:B------:R-:W0:Y:S02]  /*0000*/  LDC R1, c[0x0][0x28] ;  /* 0x00000a00ff017b82 */ /* 0x000e240000000800 */
[----:B------:R-:W1:Y:S01]  /*0010*/  S2R R8, SR_TID.X ;  /* 0x0000000000087919 */ /* 0x000e620000002100 */
[----:B------:R-:W2:Y:S01]  /*0020*/  LDC.64 R4, c[0x0][0x218] ;  /* 0x00008600ff047b82 */ /* 0x000ea20000000a00 */
[----:B------:R-:W-:Y:S01]  /*0030*/  ULDC.64 UR4, c[0x0][0x208] ;  /* 0x0000820000047ab9 */ /* 0x000fe20000000a00 */
[----:B------:R-:W3:Y:S06]  /*0040*/  S2R R7, SR_CTAID.X ;  /* 0x0000000000077919 */ /* 0x000eec0000002500 */
[----:B------:R-:W4:Y:S01]  /*0050*/  LDC.64 R2, c[0x0][0x210] ;  /* 0x00008400ff027b82 */ /* 0x000f220000000a00 */
[----:B-1----:R-:W-:-:S02]  /*0060*/  LOP3.LUT R0, R8, 0xf, RZ, 0xc0, !PT ;  /* 0x0000000f08007812 */ /* 0x002fc400078ec0ff */
[----:B---3--:R-:W-:-:S03]  /*0070*/  SHF.R.S32.HI R6, RZ, 0x1b, R7 ;  /* 0x0000001bff067819 */ /* 0x008fc60000011407 */
[----:B------:R-:W-:Y:S01]  /*0080*/  IMAD R7, R7, 0x10, R0 ;  /* 0x0000001007077824 */ /* 0x000fe200078e0200 */
[----:B------:R-:W-:-:S03]  /*0090*/  SGXT R0, R6, 0x1 ;  /* 0x000000010600781a */ /* 0x000fc60000000200 */
[C---:B----4-:R-:W-:Y:S01]  /*00a0*/  IMAD.WIDE R2, R7.reuse, 0x4, R2 ;  /* 0x0000000407027825 */ /* 0x050fe200078e0202 */
[----:B------:R-:W-:Y:S02]  /*00b0*/  ISETP.GE.AND P0, PT, R7, 0x10, PT ;  /* 0x000000100700780c */ /* 0x000fe40003f06270 */
[----:B------:R-:W-:-:S04]  /*00c0*/  LEA.HI R0, R0, R7, RZ, 0x2 ;  /* 0x0000000700007211 */ /* 0x000fc800078f10ff */
[----:B------:R-:W-:-:S05]  /*00d0*/  LOP3.LUT R0, R0, 0xfffffffc, RZ, 0xc0, !PT ;  /* 0xfffffffc00007812 */ /* 0x000fca00078ec0ff */
[----:B------:R-:W-:Y:S02]  /*00e0*/  IMAD.IADD R9, R7, 0x1, -R0 ;  /* 0x0000000107097824 */ /* 0x000fe400078e0a00 */
[----:B------:R-:W-:Y:S02]  /*00f0*/  IMAD.MOV.U32 R0, RZ, RZ, RZ ;  /* 0x000000ffff007224 */ /* 0x000fe400078e00ff */
[----:B--2---:R-:W-:-:S04]  /*0100*/  IMAD.WIDE R4, R9, 0x4, R4 ;  /* 0x0000000409047825 */ /* 0x004fc800078e0204 */
[----:B------:R-:W-:Y:S01]  /*0110*/  IMAD.MOV.U32 R9, RZ, RZ, RZ ;  /* 0x000000ffff097224 */ /* 0x000fe200078e00ff */
[----:B------:R-:W2:Y:S05]  /*0120*/  @!P0 LDG.E R0, desc[UR4][R2.64] ;  /* 0x0000000402008981 */ /* 0x000eaa000c1e1900 */
[----:B------:R-:W2:Y:S01]  /*0130*/  @!P0 LDG.E.EL R9, desc[UR4][R4.64] ;  /* 0x0000000404098981 */ /* 0x000ea2000c2e1900 */
[----:B------:R-:W-:-:S04]  /*0140*/  LOP3.LUT P0, RZ, R8, 0x10, RZ, 0xc0, !PT ;  /* 0x0000001008ff7812 */ /* 0x000fc8000780c0ff */
[----:B------:R-:W-:Y:S02]  /*0150*/  ISETP.LT.AND P0, PT, R7, 0x10, !P0 ;  /* 0x000000100700780c */ /* 0x000fe40004701270 */
[----:B--2---:R-:W-:Y:S01]  /*0160*/  FSETP.GT.AND P1, PT, R0, -R9, PT ;  /* 0x800000090000720b */ /* 0x004fe20003f24000 */
[----:B------:R-:W-:-:S12]  /*0170*/  FADD R9, R9, R0 ;  /* 0x0000000009097221 */ /* 0x000fd80000000000 */
[----:B------:R-:W-:Y:S01]  /*0180*/  @!P1 FMUL R9, R9, 0.20000000298023223877 ;  /* 0x3e4ccccd09099820 */ /* 0x000fe20000400000 */
[----:B------:R-:W-:Y:S06]  /*0190*/  @!P0 EXIT ;  /* 0x000000000000894d */ /* 0x000fec0003800000 */
[----:B------:R-:W-:Y:S01]  /*01a0*/  STG.E desc[UR4][R2.64], R9 ;  /* 0x0000000902007986 */ /* 0x000fe2000c101904 */
[----:B------:R-:W-:Y:S05]  /*01b0*/  EXIT ;  /* 0x000000000000794d */ /* 0x000fea0003800000 */
.L_x_0:
[----:B------:R-:W-:-:S00]  /*01c0*/  BRA `(.L_x_0) ;  /* 0xfffffffc00fc7947 */ /* 0x000fc0000383ffff */
[----:B------:R-:W-:-:S00]  /*01d0*/  NOP ;  /* 0x0000000000007918 */ /* 0x000fc00000000000 */
        /* <DEDUP_REMOVED lines=10> */
.L_x_1:


//--------------------- .nv.constant0.triton_poi_fused_addmm_leaky_relu_0 --------------------------
	.section	.nv.constant0.triton_poi_fused_addmm_leaky_relu_0,"a",@progbits
	.sectionflags	@""
	.align	4
.nv.constant0.triton_poi_fused_addmm_leaky_relu_0:
	.zero		548
